//
// Generated by NVIDIA NVVM Compiler
//
// Compiler Build ID: CL-36424714
// Cuda compilation tools, release 13.0, V13.0.88
// Based on NVVM 20.0.0
//

.version 9.0
.target sm_100
.address_size 64

	// .globl	_Z3dotPfS_S_
// _ZZ3dotPfS_S_E5cache has been demoted

.visible .entry _Z3dotPfS_S_(
	.param .u64 .ptr .align 1 _Z3dotPfS_S__param_0,
	.param .u64 .ptr .align 1 _Z3dotPfS_S__param_1,
	.param .u64 .ptr .align 1 _Z3dotPfS_S__param_2
)
{
	.reg .pred 	%p<10>;
	.reg .b32 	%r<8>;
	.reg .b32 	%f<30>;
	.reg .b64 	%rd<12>;
	// demoted variable
	.shared .align 4 .b8 _ZZ3dotPfS_S_E5cache[1024];
	ld.param.u64 	%rd2, [_Z3dotPfS_S__param_0];
	ld.param.u64 	%rd3, [_Z3dotPfS_S__param_1];
	ld.param.u64 	%rd1, [_Z3dotPfS_S__param_2];
	cvta.to.global.u64 	%rd4, %rd3;
	cvta.to.global.u64 	%rd5, %rd2;
	mov.u32 	%r1, %tid.x;
	mov.u32 	%r2, %ctaid.x;
	shl.b32 	%r4, %r2, 8;
	add.s32 	%r5, %r4, %r1;
	mul.wide.s32 	%rd6, %r5, 4;
	add.s64 	%rd7, %rd5, %rd6;
	ld.global.f32 	%f1, [%rd7];
	add.s64 	%rd8, %rd4, %rd6;
	ld.global.f32 	%f2, [%rd8];
	shl.b32 	%r6, %r1, 2;
	mov.u32 	%r7, _ZZ3dotPfS_S_E5cache;
	add.s32 	%r3, %r7, %r6;
	ld.shared.f32 	%f3, [%r3];
	fma.rn.f32 	%f4, %f1, %f2, %f3;
	st.shared.f32 	[%r3], %f4;
	bar.sync 	0;
	setp.gt.u32 	%p1, %r1, 127;
	@%p1 bra 	$L__BB0_2;
	ld.shared.f32 	%f5, [%r3+512];
	ld.shared.f32 	%f6, [%r3];
	add.f32 	%f7, %f5, %f6;
	st.shared.f32 	[%r3], %f7;
$L__BB0_2:
	bar.sync 	0;
	setp.gt.u32 	%p2, %r1, 63;
	@%p2 bra 	$L__BB0_4;
	ld.shared.f32 	%f8, [%r3+256];
	ld.shared.f32 	%f9, [%r3];
	add.f32 	%f10, %f8, %f9;
	st.shared.f32 	[%r3], %f10;
$L__BB0_4:
	bar.sync 	0;
	setp.gt.u32 	%p3, %r1, 31;
	@%p3 bra 	$L__BB0_6;
	ld.shared.f32 	%f11, [%r3+128];
	ld.shared.f32 	%f12, [%r3];
	add.f32 	%f13, %f11, %f12;
	st.shared.f32 	[%r3], %f13;
$L__BB0_6:
	bar.sync 	0;
	setp.gt.u32 	%p4, %r1, 15;
	@%p4 bra 	$L__BB0_8;
	ld.shared.f32 	%f14, [%r3+64];
	ld.shared.f32 	%f15, [%r3];
	add.f32 	%f16, %f14, %f15;
	st.shared.f32 	[%r3], %f16;
$L__BB0_8:
	bar.sync 	0;
	setp.gt.u32 	%p5, %r1, 7;
	@%p5 bra 	$L__BB0_10;
	ld.shared.f32 	%f17, [%r3+32];
	ld.shared.f32 	%f18, [%r3];
	add.f32 	%f19, %f17, %f18;
	st.shared.f32 	[%r3], %f19;
$L__BB0_10:
	bar.sync 	0;
	setp.gt.u32 	%p6, %r1, 3;
	@%p6 bra 	$L__BB0_12;
	ld.shared.f32 	%f20, [%r3+16];
	ld.shared.f32 	%f21, [%r3];
	add.f32 	%f22, %f20, %f21;
	st.shared.f32 	[%r3], %f22;
$L__BB0_12:
	bar.sync 	0;
	setp.gt.u32 	%p7, %r1, 1;
	@%p7 bra 	$L__BB0_14;
	ld.shared.f32 	%f23, [%r3+8];
	ld.shared.f32 	%f24, [%r3];
	add.f32 	%f25, %f23, %f24;
	st.shared.f32 	[%r3], %f25;
$L__BB0_14:
	bar.sync 	0;
	setp.ne.s32 	%p8, %r1, 0;
	@%p8 bra 	$L__BB0_16;
	ld.shared.f32 	%f26, [_ZZ3dotPfS_S_E5cache+4];
	ld.shared.f32 	%f27, [%r3];
	add.f32 	%f28, %f26, %f27;
	st.shared.f32 	[%r3], %f28;
$L__BB0_16:
	setp.ne.s32 	%p9, %r1, 0;
	bar.sync 	0;
	@%p9 bra 	$L__BB0_18;
	ld.shared.f32 	%f29, [_ZZ3dotPfS_S_E5cache];
	cvta.to.global.u64 	%rd9, %rd1;
	mul.wide.u32 	%rd10, %r2, 4;
	add.s64 	%rd11, %rd9, %rd10;
	st.global.f32 	[%rd11], %f29;
$L__BB0_18:
	ret;

}


// ===== COMPILED SASS (sm_100) =====

	.target	sm_100

	.elftype	@"ET_EXEC"


//--------------------- .note.nv.tkinfo           --------------------------
	.section	.note.nv.tkinfo,"",@"SHT_NOTE"
	.sectionflags	@"SHF_NOTE_NV_TKINFO"
	.tkinfo
        /*0018*/ 	.word	0x00000002
        /*0030*/ 	.string	""
        /*0030*/ 	.string	"ptxas"
        /*0030*/ 	.string	"Cuda compilation tools, release 13.0, V13.0.88"
        /*0030*/ 	.string	"Build cuda_13.0.r13.0/compiler.36424714_0"
        /*0030*/ 	.string	"-arch sm_100 -m 64 "



//--------------------- .note.nv.cuinfo           --------------------------
	.section	.note.nv.cuinfo,"",@"SHT_NOTE"
	.sectionflags	@"SHF_NOTE_NV_CUINFO"
        /*0018*/ 	.short	0x0002
        /*001a*/ 	.short	0x0064
        /*001c*/ 	.short	0x0082
	.zero		2


//--------------------- .nv.info                  --------------------------
	.section	.nv.info,"",@"SHT_CUDA_INFO"
	.align	4


	//----- nvinfo : EIATTR_REGCOUNT
	.align		4
        /*0000*/ 	.byte	0x04, 0x2f
        /*0002*/ 	.short	(.L_1 - .L_0)
	.align		4
.L_0:
        /*0004*/ 	.word	index@(_Z3dotPfS_S_)
        /*0008*/ 	.word	0x0000000c


	//----- nvinfo : EIATTR_FRAME_SIZE
	.align		4
.L_1:
        /*000c*/ 	.byte	0x04, 0x11
        /*000e*/ 	.short	(.L_3 - .L_2)
	.align		4
.L_2:
        /*0010*/ 	.word	index@(_Z3dotPfS_S_)
        /*0014*/ 	.word	0x00000000


	//----- nvinfo : EIATTR_MIN_STACK_SIZE
	.align		4
.L_3:
        /*0018*/ 	.byte	0x04, 0x12
        /*001a*/ 	.short	(.L_5 - .L_4)
	.align		4
.L_4:
        /*001c*/ 	.word	index@(_Z3dotPfS_S_)
        /*0020*/ 	.word	0x00000000
.L_5:


//--------------------- .nv.compat                --------------------------
	.section	.nv.compat,"",@"SHT_CUDA_COMPAT_INFO"
	.align	4
        /*0000*/ 	.byte	0x02, 0x09, 0x00, 0x00, 0x02, 0x02, 0x01, 0x00, 0x02, 0x05, 0x05, 0x00, 0x03, 0x07, 0x01, 0x01
        /*0010*/ 	.byte	0x02, 0x03, 0x00, 0x00, 0x02, 0x06, 0x01, 0x00, 0x04, 0x0b, 0x08, 0x00, 0x09, 0x00, 0x00, 0x00
        /*0020*/ 	.byte	0x00, 0x00, 0x00, 0x00


//--------------------- .nv.info._Z3dotPfS_S_     --------------------------
	.section	.nv.info._Z3dotPfS_S_,"",@"SHT_CUDA_INFO"
	.sectionflags	@""
	.align	4


	//----- nvinfo : EIATTR_CUDA_API_VERSION
	.align		4
        /*0000*/ 	.byte	0x04, 0x37
        /*0002*/ 	.short	(.L_7 - .L_6)
.L_6:
        /*0004*/ 	.word	0x00000082


	//----- nvinfo : EIATTR_KPARAM_INFO
	.align		4
.L_7:
        /*0008*/ 	.byte	0x04, 0x17
        /*000a*/ 	.short	(.L_9 - .L_8)
.L_8:
        /*000c*/ 	.word	0x00000000
        /*0010*/ 	.short	0x0002
        /*0012*/ 	.short	0x0010
        /*0014*/ 	.byte	0x00, 0xf5, 0x21, 0x00


	//----- nvinfo : EIATTR_KPARAM_INFO
	.align		4
.L_9:
        /*0018*/ 	.byte	0x04, 0x17
        /*001a*/ 	.short	(.L_11 - .L_10)
.L_10:
        /*001c*/ 	.word	0x00000000
        /*0020*/ 	.short	0x0001
        /*0022*/ 	.short	0x0008
        /*0024*/ 	.byte	0x00, 0xf5, 0x21, 0x00


	//----- nvinfo : EIATTR_KPARAM_INFO
	.align		4
.L_11:
        /*0028*/ 	.byte	0x04, 0x17
        /*002a*/ 	.short	(.L_13 - .L_12)
.L_12:
        /*002c*/ 	.word	0x00000000
        /*0030*/ 	.short	0x0000
        /*0032*/ 	.short	0x0000
        /*0034*/ 	.byte	0x00, 0xf5, 0x21, 0x00


	//----- nvinfo : EIATTR_SPARSE_MMA_MASK
	.align		4
.L_13:
        /*0038*/ 	.byte	0x03, 0x50
        /*003a*/ 	.short	0x0000


	//----- nvinfo : EIATTR_MAXREG_COUNT
	.align		4
        /*003c*/ 	.byte	0x03, 0x1b
        /*003e*/ 	.short	0x00ff


	//----- nvinfo : EIATTR_NUM_BARRIERS
	.align		4
        /*0040*/ 	.byte	0x02, 0x4c
        /*0042*/ 	.byte	0x01
	.zero		1


	//----- nvinfo : EIATTR_MERCURY_ISA_VERSION
	.align		4
        /*0044*/ 	.byte	0x03, 0x5f
        /*0046*/ 	.short	0x0101


	//----- nvinfo : EIATTR_VRC_CTA_INIT_COUNT
	.align		4
        /*0048*/ 	.byte	0x02, 0x4a
	.zero		1
	.zero		1


	//----- nvinfo : EIATTR_EXIT_INSTR_OFFSETS
	.align		4
        /*004c*/ 	.byte	0x04, 0x1c
        /*004e*/ 	.short	(.L_15 - .L_14)


	//   ....[0]....
.L_14:
        /*0050*/ 	.word	0x00000430


	//   ....[1]....
        /*0054*/ 	.word	0x00000480


	//----- nvinfo : EIATTR_CBANK_PARAM_SIZE
	.align		4
.L_15:
        /*0058*/ 	.byte	0x03, 0x19
        /*005a*/ 	.short	0x0018


	//----- nvinfo : EIATTR_PARAM_CBANK
	.align		4
        /*005c*/ 	.byte	0x04, 0x0a
        /*005e*/ 	.short	(.L_17 - .L_16)
	.align		4
.L_16:
        /*0060*/ 	.word	index@(.nv.constant0._Z3dotPfS_S_)
        /*0064*/ 	.short	0x0380
        /*0066*/ 	.short	0x0018


	//----- nvinfo : EIATTR_SW_WAR
	.align		4
.L_17:
        /*0068*/ 	.byte	0x04, 0x36
        /*006a*/ 	.short	(.L_19 - .L_18)
.L_18:
        /*006c*/ 	.word	0x00000008
.L_19:


//--------------------- .nv.callgraph             --------------------------
	.section	.nv.callgraph,"",@"SHT_CUDA_CALLGRAPH"
	.align	4
	.sectionentsize	8
	.align		4
        /*0000*/ 	.word	0x00000000
	.align		4
        /*0004*/ 	.word	0xffffffff
	.align		4
        /*0008*/ 	.word	0x00000000
	.align		4
        /*000c*/ 	.word	0xfffffffe
	.align		4
        /*0010*/ 	.word	0x00000000
	.align		4
        /*0014*/ 	.word	0xfffffffd
	.align		4
        /*0018*/ 	.word	0x00000000
	.align		4
        /*001c*/ 	.word	0xfffffffc


//--------------------- .text._Z3dotPfS_S_        --------------------------
	.section	.text._Z3dotPfS_S_,"ax",@progbits
	.align	128
        .global         _Z3dotPfS_S_
        .type           _Z3dotPfS_S_,@function
        .size           _Z3dotPfS_S_,(.L_x_1 - _Z3dotPfS_S_)
        .other          _Z3dotPfS_S_,@"STO_CUDA_ENTRY STV_DEFAULT"
_Z3dotPfS_S_:
.text._Z3dotPfS_S_:
[----:B------:R-:W-:Y:S01]  /*0000*/  LDC R1, c[0x0][0x37c] ;  /* 0x0000df00ff017b82 */ /* 0x000fe20000000800 */
[----:B------:R-:W0:Y:S07]  /*0010*/  S2R R3, SR_TID.X ;  /* 0x0000000000037919 */ /* 0x000e2e0000002100 */
[----:B------:R-:W1:Y:S01]  /*0020*/  LDC.64 R4, c[0x0][0x380] ;  /* 0x0000e000ff047b82 */ /* 0x000e620000000a00 */
[----:B------:R-:W2:Y:S01]  /*0030*/  LDCU.64 UR6, c[0x0][0x358] ;  /* 0x00006b00ff0677ac */ /* 0x000ea20008000a00 */
[----:B------:R-:W0:Y:S06]  /*0040*/  S2R R0, SR_CTAID.X ;  /* 0x0000000000007919 */ /* 0x000e2c0000002500 */
[----:B------:R-:W3:Y:S01]  /*0050*/  LDC.64 R6, c[0x0][0x388] ;  /* 0x0000e200ff067b82 */ /* 0x000ee20000000a00 */
[----:B0-----:R-:W-:-:S05]  /*0060*/  LEA R9, R0, R3, 0x8 ;  /* 0x0000000300097211 */ /* 0x001fca00078e40ff */
[----:B-1----:R-:W-:-:S04]  /*0070*/  IMAD.WIDE R4, R9, 0x4, R4 ;  /* 0x0000000409047825 */ /* 0x002fc800078e0204 */
[----:B---3--:R-:W-:Y:S02]  /*0080*/  IMAD.WIDE R6, R9, 0x4, R6 ;  /* 0x0000000409067825 */ /* 0x008fe400078e0206 */
[----:B--2---:R-:W2:Y:S04]  /*0090*/  LDG.E R4, desc[UR6][R4.64] ;  /* 0x0000000604047981 */ /* 0x004ea8000c1e1900 */
[----:B------:R-:W2:Y:S01]  /*00a0*/  LDG.E R7, desc[UR6][R6.64] ;  /* 0x0000000606077981 */ /* 0x000ea2000c1e1900 */
[----:B------:R-:W0:Y:S01]  /*00b0*/  S2UR UR5, SR_CgaCtaId ;  /* 0x00000000000579c3 */ /* 0x000e220000008800 */
[----:B------:R-:W-:Y:S01]  /*00c0*/  UMOV UR4, 0x400 ;  /* 0x0000040000047882 */ /* 0x000fe20000000000 */
[C---:B------:R-:W-:Y:S02]  /*00d0*/  ISETP.GT.U32.AND P1, PT, R3.reuse, 0x7f, PT ;  /* 0x0000007f0300780c */ /* 0x040fe40003f24070 */
[----:B------:R-:W-:Y:S01]  /*00e0*/  ISETP.GT.U32.AND P0, PT, R3, 0x3f, PT ;  /* 0x0000003f0300780c */ /* 0x000fe20003f04070 */
[----:B0-----:R-:W-:-:S06]  /*00f0*/  ULEA UR4, UR5, UR4, 0x18 ;  /* 0x0000000405047291 */ /* 0x001fcc000f8ec0ff */
[----:B------:R-:W-:-:S05]  /*0100*/  LEA R2, R3, UR4, 0x2 ;  /* 0x0000000403027c11 */ /* 0x000fca000f8e10ff */
[----:B------:R-:W2:Y:S02]  /*0110*/  LDS R9, [R2] ;  /* 0x0000000002097984 */ /* 0x000ea40000000800 */
[----:B--2---:R-:W-:-:S05]  /*0120*/  FFMA R9, R4, R7, R9 ;  /* 0x0000000704097223 */ /* 0x004fca0000000009 */
[----:B------:R-:W-:Y:S01]  /*0130*/  STS [R2], R9 ;  /* 0x0000000902007388 */ /* 0x000fe20000000800 */
[----:B------:R-:W-:Y:S06]  /*0140*/  BAR.SYNC.DEFER_BLOCKING 0x0 ;  /* 0x0000000000007b1d */ /* 0x000fec0000010000 */
[----:B------:R-:W-:Y:S04]  /*0150*/  @!P1 LDS R4, [R2+0x200] ;  /* 0x0002000002049984 */ /* 0x000fe80000000800 */
[----:B------:R-:W0:Y:S02]  /*0160*/  @!P1 LDS R5, [R2] ;  /* 0x0000000002059984 */ /* 0x000e240000000800 */
[----:B0-----:R-:W-:-:S05]  /*0170*/  @!P1 FADD R5, R4, R5 ;  /* 0x0000000504059221 */ /* 0x001fca0000000000 */
[----:B------:R-:W-:Y:S01]  /*0180*/  @!P1 STS [R2], R5 ;  /* 0x0000000502009388 */ /* 0x000fe20000000800 */
[----:B------:R-:W-:Y:S01]  /*0190*/  BAR.SYNC.DEFER_BLOCKING 0x0 ;  /* 0x0000000000007b1d */ /* 0x000fe20000010000 */
[----:B------:R-:W-:-:S05]  /*01a0*/  ISETP.GT.U32.AND P1, PT, R3, 0x1f, PT ;  /* 0x0000001f0300780c */ /* 0x000fca0003f24070 */
        /* <DEDUP_REMOVED lines=29> */
[----:B------:R-:W-:-:S05]  /*0380*/  ISETP.NE.AND P0, PT, R3, RZ, PT ;  /* 0x000000ff0300720c */ /* 0x000fca0003f05270 */
[----:B------:R-:W-:Y:S04]  /*0390*/  @!P1 LDS R4, [R2+0x8] ;  /* 0x0000080002049984 */ /* 0x000fe80000000800 */
[----:B------:R-:W0:Y:S02]  /*03a0*/  @!P1 LDS R5, [R2] ;  /* 0x0000000002059984 */ /* 0x000e240000000800 */
[----:B0-----:R-:W-:-:S05]  /*03b0*/  @!P1 FADD R5, R4, R5 ;  /* 0x0000000504059221 */ /* 0x001fca0000000000 */
[----:B------:R-:W-:Y:S01]  /*03c0*/  @!P1 STS [R2], R5 ;  /* 0x0000000502009388 */ /* 0x000fe20000000800 */
[----:B------:R-:W-:Y:S06]  /*03d0*/  BAR.SYNC.DEFER_BLOCKING 0x0 ;  /* 0x0000000000007b1d */ /* 0x000fec0000010000 */
[----:B------:R-:W-:Y:S04]  /*03e0*/  @!P0 LDS R3, [UR4+0x4] ;  /* 0x00000404ff038984 */ /* 0x000fe80008000800 */
[----:B------:R-:W0:Y:S02]  /*03f0*/  @!P0 LDS R4, [R2] ;  /* 0x0000000002048984 */ /* 0x000e240000000800 */
[----:B0-----:R-:W-:-:S05]  /*0400*/  @!P0 FADD R3, R3, R4 ;  /* 0x0000000403038221 */ /* 0x001fca0000000000 */
[----:B------:R0:W-:Y:S01]  /*0410*/  @!P0 STS [R2], R3 ;  /* 0x0000000302008388 */ /* 0x0001e20000000800 */
[----:B------:R-:W-:Y:S06]  /*0420*/  BAR.SYNC.DEFER_BLOCKING 0x0 ;  /* 0x0000000000007b1d */ /* 0x000fec0000010000 */
[----:B------:R-:W-:Y:S05]  /*0430*/  @P0 EXIT ;  /* 0x000000000000094d */ /* 0x000fea0003800000 */
[----:B------:R-:W1:Y:S01]  /*0440*/  LDS R5, [UR4] ;  /* 0x00000004ff057984 */ /* 0x000e620008000800 */
[----:B0-----:R-:W0:Y:S02]  /*0450*/  LDC.64 R2, c[0x0][0x390] ;  /* 0x0000e400ff027b82 */ /* 0x001e240000000a00 */
[----:B0-----:R-:W-:-:S05]  /*0460*/  IMAD.WIDE.U32 R2, R0, 0x4, R2 ;  /* 0x0000000400027825 */ /* 0x001fca00078e0002 */
[----:B-1----:R-:W-:Y:S01]  /*0470*/  STG.E desc[UR6][R2.64], R5 ;  /* 0x0000000502007986 */ /* 0x002fe2000c101906 */
[----:B------:R-:W-:Y:S05]  /*0480*/  EXIT ;  /* 0x000000000000794d */ /* 0x000fea0003800000 */
.L_x_0:
[----:B------:R-:W-:-:S00]  /*0490*/  BRA `(.L_x_0) ;  /* 0xfffffffc00fc7947 */ /* 0x000fc0000383ffff */
[----:B------:R-:W-:-:S00]  /*04a0*/  NOP ;  /* 0x0000000000007918 */ /* 0x000fc00000000000 */
        /* <DEDUP_REMOVED lines=13> */
.L_x_1:


//--------------------- .nv.shared._Z3dotPfS_S_   --------------------------
	.section	.nv.shared._Z3dotPfS_S_,"aw",@nobits
	.sectionflags	@""
	.align	4
.nv.shared._Z3dotPfS_S_:
	.zero		2048


//--------------------- .nv.shared.reserved.0     --------------------------
	.section	.nv.shared.reserved.0,"aw",@nobits
	.weak		__nv_reservedSMEM_offset_0_alias
	.size		__nv_reservedSMEM_offset_0_alias, 0, 64
	.other		__nv_reservedSMEM_offset_0_alias,@"STO_CUDA_RESERVED_SHARED STV_DEFAULT"
__nv_reservedSMEM_offset_0_alias:
	.zero		0
	.zero		64


//--------------------- .nv.constant0._Z3dotPfS_S_ --------------------------
	.section	.nv.constant0._Z3dotPfS_S_,"a",@progbits
	.sectionflags	@""
	.align	4
.nv.constant0._Z3dotPfS_S_:
	.zero		920


//--------------------- SYMBOLS --------------------------

	.type		.nv.reservedSmem.offset0,@object
	.size		.nv.reservedSmem.offset0,0x4
	.type		.nv.reservedSmem.cap,@object
	.size		.nv.reservedSmem.cap,0x4
